	.headerflags	@"EF_CUDA_TEXMODE_UNIFIED EF_CUDA_64BIT_ADDRESS EF_CUDA_ACCELERATORS EF_CUDA_SM90 EF_CUDA_VIRTUAL_SM(EF_CUDA_SM90)"
	.elftype	@"ET_EXEC"


//--------------------- .nv.info                  --------------------------
	.section	.nv.info,"",@"SHT_CUDA_INFO"
	.align	4


	//----- nvinfo : EIATTR_REGCOUNT
	.align		4
        /*0000*/ 	.byte	0x04, 0x2f
        /*0002*/ 	.short	(.L_1 - .L_0)
	.align		4
.L_0:
        /*0004*/ 	.word	index@(triton_poi_fused_constant_pad_nd_20)
        /*0008*/ 	.word	0x0000000e


	//----- nvinfo : EIATTR_MIN_STACK_SIZE
	.align		4
.L_1:
        /*000c*/ 	.byte	0x04, 0x12
        /*000e*/ 	.short	(.L_3 - .L_2)
	.align		4
.L_2:
        /*0010*/ 	.word	index@(triton_poi_fused_constant_pad_nd_20)
        /*0014*/ 	.word	0x00000000


	//----- nvinfo : EIATTR_FRAME_SIZE
	.align		4
.L_3:
        /*0018*/ 	.byte	0x04, 0x11
        /*001a*/ 	.short	(.L_5 - .L_4)
	.align		4
.L_4:
        /*001c*/ 	.word	index@(triton_poi_fused_constant_pad_nd_20)
        /*0020*/ 	.word	0x00000000


	//----- nvinfo : EIATTR_MIN_STACK_SIZE
	.align		4
.L_5:
        /*0024*/ 	.byte	0x04, 0x12
        /*0026*/ 	.short	(.L_7 - .L_6)
	.align		4
.L_6:
        /*0028*/ 	.word	index@(triton_poi_fused_constant_pad_nd_20)
        /*002c*/ 	.word	0x00000000
.L_7:


//--------------------- .nv.info.triton_poi_fused_constant_pad_nd_20 --------------------------
	.section	.nv.info.triton_poi_fused_constant_pad_nd_20,"",@"SHT_CUDA_INFO"
	.sectionflags	@""
	.align	4


	//----- nvinfo : EIATTR_CUDA_API_VERSION
	.align		4
        /*0000*/ 	.byte	0x04, 0x37
        /*0002*/ 	.short	(.L_9 - .L_8)
.L_8:
        /*0004*/ 	.word	0x0000007c


	//----- nvinfo : EIATTR_KPARAM_INFO
	.align		4
.L_9:
        /*0008*/ 	.byte	0x04, 0x17
        /*000a*/ 	.short	(.L_11 - .L_10)
.L_10:
        /*000c*/ 	.word	0x00000000
        /*0010*/ 	.short	0x0002
        /*0012*/ 	.short	0x0010
        /*0014*/ 	.byte	0x00, 0xf0, 0x11, 0x00


	//----- nvinfo : EIATTR_KPARAM_INFO
	.align		4
.L_11:
        /*0018*/ 	.byte	0x04, 0x17
        /*001a*/ 	.short	(.L_13 - .L_12)
.L_12:
        /*001c*/ 	.word	0x00000000
        /*0020*/ 	.short	0x0001
        /*0022*/ 	.short	0x0008
        /*0024*/ 	.byte	0x00, 0xf4, 0x21, 0x00


	//----- nvinfo : EIATTR_KPARAM_INFO
	.align		4
.L_13:
        /*0028*/ 	.byte	0x04, 0x17
        /*002a*/ 	.short	(.L_15 - .L_14)
.L_14:
        /*002c*/ 	.word	0x00000000
        /*0030*/ 	.short	0x0000
        /*0032*/ 	.short	0x0000
        /*0034*/ 	.byte	0x00, 0xf4, 0x21, 0x00


	//----- nvinfo : EIATTR_SPARSE_MMA_MASK
	.align		4
.L_15:
        /*0038*/ 	.byte	0x03, 0x50
        /*003a*/ 	.short	0x0000


	//----- nvinfo : EIATTR_MAXREG_COUNT
	.align		4
        /*003c*/ 	.byte	0x03, 0x1b
        /*003e*/ 	.short	0x00ff


	//----- nvinfo : EIATTR_EXIT_INSTR_OFFSETS
	.align		4
        /*0040*/ 	.byte	0x04, 0x1c
        /*0042*/ 	.short	(.L_17 - .L_16)


	//   ....[0]....
.L_16:
        /*0044*/ 	.word	0x00000320


	//----- nvinfo : EIATTR_REQNTID
	.align		4
.L_17:
        /*0048*/ 	.byte	0x04, 0x10
        /*004a*/ 	.short	(.L_19 - .L_18)
.L_18:
        /*004c*/ 	.word	0x00000080
        /*0050*/ 	.word	0x00000001
        /*0054*/ 	.word	0x00000001


	//----- nvinfo : EIATTR_CRS_STACK_SIZE
	.align		4
.L_19:
        /*0058*/ 	.byte	0x04, 0x1e
        /*005a*/ 	.short	(.L_21 - .L_20)
.L_20:
        /*005c*/ 	.word	0x00000000


	//----- nvinfo : EIATTR_CBANK_PARAM_SIZE
	.align		4
.L_21:
        /*0060*/ 	.byte	0x03, 0x19
        /*0062*/ 	.short	0x0014


	//----- nvinfo : EIATTR_PARAM_CBANK
	.align		4
        /*0064*/ 	.byte	0x04, 0x0a
        /*0066*/ 	.short	(.L_23 - .L_22)
	.align		4
.L_22:
        /*0068*/ 	.word	index@(.nv.constant0.triton_poi_fused_constant_pad_nd_20)
        /*006c*/ 	.short	0x0210
        /*006e*/ 	.short	0x0014


	//----- nvinfo : EIATTR_SW_WAR
	.align		4
.L_23:
        /*0070*/ 	.byte	0x04, 0x36
        /*0072*/ 	.short	(.L_25 - .L_24)
.L_24:
        /*0074*/ 	.word	0x00000008
.L_25:


//--------------------- .nv.callgraph             --------------------------
	.section	.nv.callgraph,"",@"SHT_CUDA_CALLGRAPH"
	.align	4
	.sectionentsize	8
	.align		4
        /*0000*/ 	.word	0x00000000
	.align		4
        /*0004*/ 	.word	0xffffffff
	.align		4
        /*0008*/ 	.word	0x00000000
	.align		4
        /*000c*/ 	.word	0xfffffffe
	.align		4
        /*0010*/ 	.word	0x00000000
	.align		4
        /*0014*/ 	.word	0xfffffffd
	.align		4
        /*0018*/ 	.word	0x00000000
	.align		4
        /*001c*/ 	.word	0xfffffffc


//--------------------- .text.triton_poi_fused_constant_pad_nd_20 --------------------------
	.section	.text.triton_poi_fused_constant_pad_nd_20,"ax",@progbits
	.align	128
        .global         triton_poi_fused_constant_pad_nd_20
        .type           triton_poi_fused_constant_pad_nd_20,@function
        .size           triton_poi_fused_constant_pad_nd_20,(.L_x_3 - triton_poi_fused_constant_pad_nd_20)
        .other          triton_poi_fused_constant_pad_nd_20,@"STO_CUDA_ENTRY STV_DEFAULT"
triton_poi_fused_constant_pad_nd_20:
.text.triton_poi_fused_constant_pad_nd_20:
[----:B------:R-:W0:Y:S02]  /*0000*/  LDC R1, c[0x0][0x28] ;  /* 0x00000a00ff017b82 */ /* 0x000e240000000800 */
[----:B------:R-:W1:Y:S01]  /*0010*/  S2R R0, SR_TID.X ;  /* 0x0000000000007919 */ /* 0x000e620000002100 */
[----:B------:R-:W-:Y:S01]  /*0020*/  ULDC.64 UR4, c[0x0][0x210] ;  /* 0x0000840000047ab9 */ /* 0x000fe20000000a00 */
[----:B------:R-:W-:Y:S01]  /*0030*/  BSSY B0, `(.L_x_0) ;  /* 0x000002b000007945 */ /* 0x000fe20003800000 */
[----:B------:R-:W2:Y:S01]  /*0040*/  S2R R3, SR_CTAID.X ;  /* 0x0000000000037919 */ /* 0x000ea20000002500 */
[----:B-1----:R-:W-:Y:S01]  /*0050*/  IMAD.SHL.U32 R0, R0, 0x2, RZ ;  /* 0x0000000200007824 */ /* 0x002fe200078e00ff */
[----:B--2---:R-:W-:-:S04]  /*0060*/  SHF.R.S32.HI R2, RZ, 0x17, R3 ;  /* 0x00000017ff027819 */ /* 0x004fc80000011403 */
[----:B------:R-:W-:Y:S02]  /*0070*/  LOP3.LUT R0, R0, 0xfe, RZ, 0xc0, !PT ;  /* 0x000000fe00007812 */ /* 0x000fe400078ec0ff */
[----:B------:R-:W-:-:S03]  /*0080*/  SGXT R2, R2, 0x1 ;  /* 0x000000010202781a */ /* 0x000fc60000000200 */
[----:B------:R-:W-:-:S04]  /*0090*/  IMAD R5, R3, 0x100, R0 ;  /* 0x0000010003057824 */ /* 0x000fc800078e0200 */
[----:B------:R-:W-:Y:S01]  /*00a0*/  IMAD.HI R0, R5, 0x2aaaaaab, RZ ;  /* 0x2aaaaaab05007827 */ /* 0x000fe200078e02ff */
[----:B------:R-:W-:-:S04]  /*00b0*/  LEA.HI R2, R2, R5, RZ, 0x6 ;  /* 0x0000000502027211 */ /* 0x000fc800078f30ff */
[----:B------:R-:W-:Y:S02]  /*00c0*/  SHF.R.U32.HI R3, RZ, 0x1f, R0 ;  /* 0x0000001fff037819 */ /* 0x000fe40000011600 */
[----:B------:R-:W-:Y:S02]  /*00d0*/  SHF.R.S32.HI R6, RZ, 0x6, R2 ;  /* 0x00000006ff067819 */ /* 0x000fe40000011402 */
[----:B------:R-:W-:Y:S01]  /*00e0*/  LEA.HI.SX32 R4, R0, R3, 0x19 ;  /* 0x0000000300047211 */ /* 0x000fe200078fcaff */
[----:B------:R-:W-:-:S04]  /*00f0*/  IMAD.HI R0, R5, 0x38e38e39, RZ ;  /* 0x38e38e3905007827 */ /* 0x000fc800078e02ff */
[----:B------:R-:W-:Y:S01]  /*0100*/  IMAD.HI R2, R4, 0x2aaaaaab, RZ ;  /* 0x2aaaaaab04027827 */ /* 0x000fe200078e02ff */
[----:B------:R-:W-:-:S03]  /*0110*/  SHF.R.U32.HI R7, RZ, 0x1f, R0 ;  /* 0x0000001fff077819 */ /* 0x000fc60000011600 */
[----:B------:R-:W-:Y:S01]  /*0120*/  IMAD.HI R8, R6, 0x2aaaaaab, RZ ;  /* 0x2aaaaaab06087827 */ /* 0x000fe200078e02ff */
[----:B------:R-:W-:Y:S02]  /*0130*/  SHF.R.U32.HI R3, RZ, 0x1, R2 ;  /* 0x00000001ff037819 */ /* 0x000fe40000011602 */
[----:B------:R-:W-:Y:S02]  /*0140*/  LEA.HI R7, R0, R7, RZ, 0x15 ;  /* 0x0000000700077211 */ /* 0x000fe400078fa8ff */
[----:B------:R-:W-:Y:S02]  /*0150*/  SHF.R.U32.HI R11, RZ, 0x1, R8 ;  /* 0x00000001ff0b7819 */ /* 0x000fe40000011608 */
[----:B------:R-:W-:Y:S02]  /*0160*/  LEA.HI R9, R2, R3, RZ, 0x1 ;  /* 0x0000000302097211 */ /* 0x000fe400078f08ff */
[----:B------:R-:W-:Y:S01]  /*0170*/  LEA.HI R11, R8, R11, RZ, 0x1 ;  /* 0x0000000b080b7211 */ /* 0x000fe200078f08ff */
[----:B------:R-:W1:Y:S02]  /*0180*/  LDC.64 R2, c[0x0][0x218] ;  /* 0x00008600ff027b82 */ /* 0x000e640000000a00 */
[----:B------:R-:W-:-:S02]  /*0190*/  IMAD R9, R9, -0xc, R4 ;  /* 0xfffffff409097824 */ /* 0x000fc400078e0204 */
[----:B------:R-:W-:Y:S02]  /*01a0*/  IMAD R11, R11, -0xc, R6 ;  /* 0xfffffff40b0b7824 */ /* 0x000fe400078e0206 */
[----:B------:R-:W-:Y:S02]  /*01b0*/  IMAD.SHL.U32 R6, R7, 0x1000, RZ ;  /* 0x0000100007067824 */ /* 0x000fe400078e00ff */
[----:B------:R-:W-:Y:S02]  /*01c0*/  IMAD R4, R4, -0x300, R5 ;  /* 0xfffffd0004047824 */ /* 0x000fe400078e0205 */
[----:B------:R-:W-:Y:S01]  /*01d0*/  IMAD.SHL.U32 R7, R9, 0x200, RZ ;  /* 0x0000020009077824 */ /* 0x000fe200078e00ff */
[--C-:B------:R-:W-:Y:S01]  /*01e0*/  SHF.R.S32.HI R8, RZ, 0x1f, R6.reuse ;  /* 0x0000001fff087819 */ /* 0x100fe20000011406 */
[----:B------:R-:W-:Y:S02]  /*01f0*/  VIADD R0, R11, 0xfffffffe ;  /* 0xfffffffe0b007836 */ /* 0x000fe40000000000 */
[----:B------:R-:W-:Y:S01]  /*0200*/  VIADD R9, R9, 0xfffffffe ;  /* 0xfffffffe09097836 */ /* 0x000fe20000000000 */
[----:B------:R-:W-:-:S02]  /*0210*/  IADD3 R6, P0, P1, R7, R4, R6 ;  /* 0x0000000407067210 */ /* 0x000fc4000791e006 */
[----:B------:R-:W-:Y:S02]  /*0220*/  SHF.R.S32.HI R4, RZ, 0x1f, R4 ;  /* 0x0000001fff047819 */ /* 0x000fe40000011404 */
[----:B------:R-:W-:Y:S02]  /*0230*/  SHF.R.S32.HI R7, RZ, 0x1f, R7 ;  /* 0x0000001fff077819 */ /* 0x000fe40000011407 */
[----:B------:R-:W-:Y:S02]  /*0240*/  LOP3.LUT R0, R9, R0, RZ, 0xfc, !PT ;  /* 0x0000000009007212 */ /* 0x000fe400078efcff */
[----:B------:R-:W-:Y:S01]  /*0250*/  IADD3.X R7, R7, R4, R8, P0, P1 ;  /* 0x0000000407077210 */ /* 0x000fe200007e2408 */
[----:B-1----:R-:W-:Y:S01]  /*0260*/  IMAD.WIDE R2, R5, 0x4, R2 ;  /* 0x0000000405027825 */ /* 0x002fe200078e0202 */
[----:B------:R-:W-:Y:S02]  /*0270*/  ISETP.GE.U32.AND P0, PT, R0, 0x8, PT ;  /* 0x000000080000780c */ /* 0x000fe40003f06070 */
[----:B------:R-:W-:-:S04]  /*0280*/  LEA R4, P1, R6, UR4, 0x2 ;  /* 0x0000000406047c11 */ /* 0x000fc8000f8210ff */
[----:B------:R-:W-:Y:S01]  /*0290*/  LEA.HI.X R5, R6, UR5, R7, 0x2, P1 ;  /* 0x0000000506057c11 */ /* 0x000fe200088f1407 */
[----:B------:R-:W-:Y:S01]  /*02a0*/  ULDC.64 UR4, c[0x0][0x208] ;  /* 0x0000820000047ab9 */ /* 0x000fe20000000a00 */
[----:B------:R-:W-:-:S05]  /*02b0*/  CS2R R6, SRZ ;  /* 0x0000000000067805 */ /* 0x000fca000001ff00 */
[----:B------:R-:W-:Y:S05]  /*02c0*/  @P0 BRA `(.L_x_1) ;  /* 0x0000000000040947 */ /* 0x000fea0003800000 */
[----:B------:R1:W5:Y:S02]  /*02d0*/  LDG.E.64 R6, desc[UR4][R4.64+-0x1200] ;  /* 0xffee000404067981 */ /* 0x000364000c1e1b00 */
.L_x_1:
[----:B------:R-:W-:Y:S05]  /*02e0*/  BSYNC B0 ;  /* 0x0000000000007941 */ /* 0x000fea0003800000 */
.L_x_0:
[----:B-----5:R-:W-:Y:S02]  /*02f0*/  SEL R6, R6, RZ, !P0 ;  /* 0x000000ff06067207 */ /* 0x020fe40004000000 */
[----:B------:R-:W-:-:S05]  /*0300*/  SEL R7, R7, RZ, !P0 ;  /* 0x000000ff07077207 */ /* 0x000fca0004000000 */
[----:B------:R-:W-:Y:S01]  /*0310*/  STG.E.64 desc[UR4][R2.64], R6 ;  /* 0x0000000602007986 */ /* 0x000fe2000c101b04 */
[----:B------:R-:W-:Y:S05]  /*0320*/  EXIT ;  /* 0x000000000000794d */ /* 0x000fea0003800000 */
.L_x_2:
[----:B------:R-:W-:-:S00]  /*0330*/  BRA `(.L_x_2) ;  /* 0xfffffffc00fc7947 */ /* 0x000fc0000383ffff */
[----:B------:R-:W-:-:S00]  /*0340*/  NOP ;  /* 0x0000000000007918 */ /* 0x000fc00000000000 */
        /* <DEDUP_REMOVED lines=11> */
.L_x_3:


//--------------------- .nv.constant0.triton_poi_fused_constant_pad_nd_20 --------------------------
	.section	.nv.constant0.triton_poi_fused_constant_pad_nd_20,"a",@progbits
	.sectionflags	@""
	.align	4
.nv.constant0.triton_poi_fused_constant_pad_nd_20:
	.zero		548
